//
// Generated by NVIDIA NVVM Compiler
//
// Compiler Build ID: CL-36424714
// Cuda compilation tools, release 13.0, V13.0.88
// Based on NVVM 20.0.0
//

.version 9.0
.target sm_100
.address_size 64

	// .globl	_Z23floyd_warshall_parallelPiii

.visible .entry _Z23floyd_warshall_parallelPiii(
	.param .u64 .ptr .align 1 _Z23floyd_warshall_parallelPiii_param_0,
	.param .u32 _Z23floyd_warshall_parallelPiii_param_1,
	.param .u32 _Z23floyd_warshall_parallelPiii_param_2
)
{
	.reg .pred 	%p<5>;
	.reg .b32 	%r<20>;
	.reg .b64 	%rd<9>;

	ld.param.u64 	%rd3, [_Z23floyd_warshall_parallelPiii_param_0];
	ld.param.u32 	%r7, [_Z23floyd_warshall_parallelPiii_param_1];
	ld.param.u32 	%r8, [_Z23floyd_warshall_parallelPiii_param_2];
	cvta.to.global.u64 	%rd1, %rd3;
	mov.u32 	%r9, %ctaid.y;
	mov.u32 	%r10, %ntid.y;
	mov.u32 	%r11, %tid.y;
	mad.lo.s32 	%r1, %r9, %r10, %r11;
	mov.u32 	%r12, %ctaid.x;
	mov.u32 	%r13, %ntid.x;
	mov.u32 	%r14, %tid.x;
	mad.lo.s32 	%r2, %r12, %r13, %r14;
	max.s32 	%r15, %r1, %r2;
	setp.ge.s32 	%p1, %r15, %r7;
	@%p1 bra 	$L__BB0_5;
	mul.lo.s32 	%r3, %r7, %r1;
	add.s32 	%r16, %r3, %r8;
	mul.wide.s32 	%rd4, %r16, 4;
	add.s64 	%rd5, %rd1, %rd4;
	ld.global.u32 	%r4, [%rd5];
	setp.eq.s32 	%p2, %r4, 2147483647;
	@%p2 bra 	$L__BB0_5;
	mad.lo.s32 	%r17, %r8, %r7, %r2;
	mul.wide.s32 	%rd6, %r17, 4;
	add.s64 	%rd7, %rd1, %rd6;
	ld.global.u32 	%r5, [%rd7];
	setp.eq.s32 	%p3, %r5, 2147483647;
	@%p3 bra 	$L__BB0_5;
	add.s32 	%r6, %r5, %r4;
	add.s32 	%r18, %r3, %r2;
	mul.wide.s32 	%rd8, %r18, 4;
	add.s64 	%rd2, %rd1, %rd8;
	ld.global.u32 	%r19, [%rd2];
	setp.ge.s32 	%p4, %r6, %r19;
	@%p4 bra 	$L__BB0_5;
	st.global.u32 	[%rd2], %r6;
$L__BB0_5:
	ret;

}


// ===== COMPILED SASS (sm_100) =====

	.target	sm_100

	.elftype	@"ET_EXEC"


//--------------------- .note.nv.tkinfo           --------------------------
	.section	.note.nv.tkinfo,"",@"SHT_NOTE"
	.sectionflags	@"SHF_NOTE_NV_TKINFO"
	.tkinfo
        /*0018*/ 	.word	0x00000002
        /*0030*/ 	.string	""
        /*0030*/ 	.string	"ptxas"
        /*0030*/ 	.string	"Cuda compilation tools, release 13.0, V13.0.88"
        /*0030*/ 	.string	"Build cuda_13.0.r13.0/compiler.36424714_0"
        /*0030*/ 	.string	"-arch sm_100 -m 64 "



//--------------------- .note.nv.cuinfo           --------------------------
	.section	.note.nv.cuinfo,"",@"SHT_NOTE"
	.sectionflags	@"SHF_NOTE_NV_CUINFO"
        /*0018*/ 	.short	0x0002
        /*001a*/ 	.short	0x0064
        /*001c*/ 	.short	0x0082
	.zero		2


//--------------------- .nv.info                  --------------------------
	.section	.nv.info,"",@"SHT_CUDA_INFO"
	.align	4


	//----- nvinfo : EIATTR_REGCOUNT
	.align		4
        /*0000*/ 	.byte	0x04, 0x2f
        /*0002*/ 	.short	(.L_1 - .L_0)
	.align		4
.L_0:
        /*0004*/ 	.word	index@(_Z23floyd_warshall_parallelPiii)
        /*0008*/ 	.word	0x0000000c


	//----- nvinfo : EIATTR_FRAME_SIZE
	.align		4
.L_1:
        /*000c*/ 	.byte	0x04, 0x11
        /*000e*/ 	.short	(.L_3 - .L_2)
	.align		4
.L_2:
        /*0010*/ 	.word	index@(_Z23floyd_warshall_parallelPiii)
        /*0014*/ 	.word	0x00000000


	//----- nvinfo : EIATTR_MIN_STACK_SIZE
	.align		4
.L_3:
        /*0018*/ 	.byte	0x04, 0x12
        /*001a*/ 	.short	(.L_5 - .L_4)
	.align		4
.L_4:
        /*001c*/ 	.word	index@(_Z23floyd_warshall_parallelPiii)
        /*0020*/ 	.word	0x00000000
.L_5:


//--------------------- .nv.compat                --------------------------
	.section	.nv.compat,"",@"SHT_CUDA_COMPAT_INFO"
	.align	4
        /*0000*/ 	.byte	0x02, 0x09, 0x00, 0x00, 0x02, 0x02, 0x01, 0x00, 0x02, 0x05, 0x05, 0x00, 0x03, 0x07, 0x01, 0x01
        /*0010*/ 	.byte	0x02, 0x03, 0x00, 0x00, 0x02, 0x06, 0x01, 0x00, 0x04, 0x0b, 0x08, 0x00, 0x09, 0x00, 0x00, 0x00
        /*0020*/ 	.byte	0x00, 0x00, 0x00, 0x00


//--------------------- .nv.info._Z23floyd_warshall_parallelPiii --------------------------
	.section	.nv.info._Z23floyd_warshall_parallelPiii,"",@"SHT_CUDA_INFO"
	.sectionflags	@""
	.align	4


	//----- nvinfo : EIATTR_CUDA_API_VERSION
	.align		4
        /*0000*/ 	.byte	0x04, 0x37
        /*0002*/ 	.short	(.L_7 - .L_6)
.L_6:
        /*0004*/ 	.word	0x00000082


	//----- nvinfo : EIATTR_KPARAM_INFO
	.align		4
.L_7:
        /*0008*/ 	.byte	0x04, 0x17
        /*000a*/ 	.short	(.L_9 - .L_8)
.L_8:
        /*000c*/ 	.word	0x00000000
        /*0010*/ 	.short	0x0002
        /*0012*/ 	.short	0x000c
        /*0014*/ 	.byte	0x00, 0xf0, 0x11, 0x00


	//----- nvinfo : EIATTR_KPARAM_INFO
	.align		4
.L_9:
        /*0018*/ 	.byte	0x04, 0x17
        /*001a*/ 	.short	(.L_11 - .L_10)
.L_10:
        /*001c*/ 	.word	0x00000000
        /*0020*/ 	.short	0x0001
        /*0022*/ 	.short	0x0008
        /*0024*/ 	.byte	0x00, 0xf0, 0x11, 0x00


	//----- nvinfo : EIATTR_KPARAM_INFO
	.align		4
.L_11:
        /*0028*/ 	.byte	0x04, 0x17
        /*002a*/ 	.short	(.L_13 - .L_12)
.L_12:
        /*002c*/ 	.word	0x00000000
        /*0030*/ 	.short	0x0000
        /*0032*/ 	.short	0x0000
        /*0034*/ 	.byte	0x00, 0xf5, 0x21, 0x00


	//----- nvinfo : EIATTR_SPARSE_MMA_MASK
	.align		4
.L_13:
        /*0038*/ 	.byte	0x03, 0x50
        /*003a*/ 	.short	0x0000


	//----- nvinfo : EIATTR_MAXREG_COUNT
	.align		4
        /*003c*/ 	.byte	0x03, 0x1b
        /*003e*/ 	.short	0x00ff


	//----- nvinfo : EIATTR_MERCURY_ISA_VERSION
	.align		4
        /*0040*/ 	.byte	0x03, 0x5f
        /*0042*/ 	.short	0x0101


	//----- nvinfo : EIATTR_VRC_CTA_INIT_COUNT
	.align		4
        /*0044*/ 	.byte	0x02, 0x4a
	.zero		1
	.zero		1


	//----- nvinfo : EIATTR_EXIT_INSTR_OFFSETS
	.align		4
        /*0048*/ 	.byte	0x04, 0x1c
        /*004a*/ 	.short	(.L_15 - .L_14)


	//   ....[0]....
.L_14:
        /*004c*/ 	.word	0x000000c0


	//   ....[1]....
        /*0050*/ 	.word	0x00000140


	//   ....[2]....
        /*0054*/ 	.word	0x00000190


	//   ....[3]....
        /*0058*/ 	.word	0x000001f0


	//   ....[4]....
        /*005c*/ 	.word	0x00000210


	//----- nvinfo : EIATTR_CBANK_PARAM_SIZE
	.align		4
.L_15:
        /*0060*/ 	.byte	0x03, 0x19
        /*0062*/ 	.short	0x0010


	//----- nvinfo : EIATTR_PARAM_CBANK
	.align		4
        /*0064*/ 	.byte	0x04, 0x0a
        /*0066*/ 	.short	(.L_17 - .L_16)
	.align		4
.L_16:
        /*0068*/ 	.word	index@(.nv.constant0._Z23floyd_warshall_parallelPiii)
        /*006c*/ 	.short	0x0380
        /*006e*/ 	.short	0x0010


	//----- nvinfo : EIATTR_SW_WAR
	.align		4
.L_17:
        /*0070*/ 	.byte	0x04, 0x36
        /*0072*/ 	.short	(.L_19 - .L_18)
.L_18:
        /*0074*/ 	.word	0x00000008
.L_19:


//--------------------- .nv.callgraph             --------------------------
	.section	.nv.callgraph,"",@"SHT_CUDA_CALLGRAPH"
	.align	4
	.sectionentsize	8
	.align		4
        /*0000*/ 	.word	0x00000000
	.align		4
        /*0004*/ 	.word	0xffffffff
	.align		4
        /*0008*/ 	.word	0x00000000
	.align		4
        /*000c*/ 	.word	0xfffffffe
	.align		4
        /*0010*/ 	.word	0x00000000
	.align		4
        /*0014*/ 	.word	0xfffffffd
	.align		4
        /*0018*/ 	.word	0x00000000
	.align		4
        /*001c*/ 	.word	0xfffffffc


//--------------------- .text._Z23floyd_warshall_parallelPiii --------------------------
	.section	.text._Z23floyd_warshall_parallelPiii,"ax",@progbits
	.align	128
        .global         _Z23floyd_warshall_parallelPiii
        .type           _Z23floyd_warshall_parallelPiii,@function
        .size           _Z23floyd_warshall_parallelPiii,(.L_x_1 - _Z23floyd_warshall_parallelPiii)
        .other          _Z23floyd_warshall_parallelPiii,@"STO_CUDA_ENTRY STV_DEFAULT"
_Z23floyd_warshall_parallelPiii:
.text._Z23floyd_warshall_parallelPiii:
[----:B------:R-:W-:Y:S01]  /*0000*/  LDC R1, c[0x0][0x37c] ;  /* 0x0000df00ff017b82 */ /* 0x000fe20000000800 */
[----:B------:R-:W0:Y:S07]  /*0010*/  S2R R3, SR_TID.Y ;  /* 0x0000000000037919 */ /* 0x000e2e0000002200 */
[----:B------:R-:W0:Y:S01]  /*0020*/  LDC R0, c[0x0][0x364] ;  /* 0x0000d900ff007b82 */ /* 0x000e220000000800 */
[----:B------:R-:W1:Y:S01]  /*0030*/  LDCU UR6, c[0x0][0x388] ;  /* 0x00007100ff0677ac */ /* 0x000e620008000800 */
[----:B------:R-:W2:Y:S06]  /*0040*/  S2R R2, SR_TID.X ;  /* 0x0000000000027919 */ /* 0x000eac0000002100 */
[----:B------:R-:W0:Y:S08]  /*0050*/  S2UR UR4, SR_CTAID.Y ;  /* 0x00000000000479c3 */ /* 0x000e300000002600 */
[----:B------:R-:W2:Y:S08]  /*0060*/  S2UR UR5, SR_CTAID.X ;  /* 0x00000000000579c3 */ /* 0x000eb00000002500 */
[----:B------:R-:W2:Y:S01]  /*0070*/  LDC R7, c[0x0][0x360] ;  /* 0x0000d800ff077b82 */ /* 0x000ea20000000800 */
[----:B0-----:R-:W-:-:S02]  /*0080*/  IMAD R0, R0, UR4, R3 ;  /* 0x0000000400007c24 */ /* 0x001fc4000f8e0203 */
[----:B--2---:R-:W-:-:S05]  /*0090*/  IMAD R7, R7, UR5, R2 ;  /* 0x0000000507077c24 */ /* 0x004fca000f8e0202 */
[----:B------:R-:W-:-:S04]  /*00a0*/  VIMNMX R2, PT, PT, R0, R7, !PT ;  /* 0x0000000700027248 */ /* 0x000fc80007fe0100 */
[----:B-1----:R-:W-:-:S13]  /*00b0*/  ISETP.GE.AND P0, PT, R2, UR6, PT ;  /* 0x0000000602007c0c */ /* 0x002fda000bf06270 */
[----:B------:R-:W-:Y:S05]  /*00c0*/  @P0 EXIT ;  /* 0x000000000000094d */ /* 0x000fea0003800000 */
[----:B------:R-:W0:Y:S01]  /*00d0*/  LDC R8, c[0x0][0x38c] ;  /* 0x0000e300ff087b82 */ /* 0x000e220000000800 */
[----:B------:R-:W1:Y:S07]  /*00e0*/  LDCU.64 UR4, c[0x0][0x358] ;  /* 0x00006b00ff0477ac */ /* 0x000e6e0008000a00 */
[----:B------:R-:W2:Y:S01]  /*00f0*/  LDC.64 R4, c[0x0][0x380] ;  /* 0x0000e000ff047b82 */ /* 0x000ea20000000a00 */
[----:B0-----:R-:W-:-:S04]  /*0100*/  IMAD R3, R0, UR6, R8 ;  /* 0x0000000600037c24 */ /* 0x001fc8000f8e0208 */
[----:B--2---:R-:W-:-:S05]  /*0110*/  IMAD.WIDE R2, R3, 0x4, R4 ;  /* 0x0000000403027825 */ /* 0x004fca00078e0204 */
[----:B-1----:R-:W2:Y:S02]  /*0120*/  LDG.E R6, desc[UR4][R2.64] ;  /* 0x0000000402067981 */ /* 0x002ea4000c1e1900 */
[----:B--2---:R-:W-:-:S13]  /*0130*/  ISETP.NE.AND P0, PT, R6, 0x7fffffff, PT ;  /* 0x7fffffff0600780c */ /* 0x004fda0003f05270 */
[----:B------:R-:W-:Y:S05]  /*0140*/  @!P0 EXIT ;  /* 0x000000000000894d */ /* 0x000fea0003800000 */
[----:B------:R-:W-:-:S04]  /*0150*/  IMAD R3, R8, UR6, R7 ;  /* 0x0000000608037c24 */ /* 0x000fc8000f8e0207 */
[----:B------:R-:W-:-:S05]  /*0160*/  IMAD.WIDE R2, R3, 0x4, R4 ;  /* 0x0000000403027825 */ /* 0x000fca00078e0204 */
[----:B------:R-:W2:Y:S02]  /*0170*/  LDG.E R9, desc[UR4][R2.64] ;  /* 0x0000000402097981 */ /* 0x000ea4000c1e1900 */
[----:B--2---:R-:W-:-:S13]  /*0180*/  ISETP.NE.AND P0, PT, R9, 0x7fffffff, PT ;  /* 0x7fffffff0900780c */ /* 0x004fda0003f05270 */
[----:B------:R-:W-:Y:S05]  /*0190*/  @!P0 EXIT ;  /* 0x000000000000894d */ /* 0x000fea0003800000 */
[----:B------:R-:W-:-:S04]  /*01a0*/  IMAD R3, R0, UR6, R7 ;  /* 0x0000000600037c24 */ /* 0x000fc8000f8e0207 */
[----:B------:R-:W-:-:S05]  /*01b0*/  IMAD.WIDE R2, R3, 0x4, R4 ;  /* 0x0000000403027825 */ /* 0x000fca00078e0204 */
[----:B------:R-:W2:Y:S01]  /*01c0*/  LDG.E R0, desc[UR4][R2.64] ;  /* 0x0000000402007981 */ /* 0x000ea2000c1e1900 */
[----:B------:R-:W-:-:S04]  /*01d0*/  IADD3 R9, PT, PT, R6, R9, RZ ;  /* 0x0000000906097210 */ /* 0x000fc80007ffe0ff */
[----:B--2---:R-:W-:-:S13]  /*01e0*/  ISETP.GE.AND P0, PT, R9, R0, PT ;  /* 0x000000000900720c */ /* 0x004fda0003f06270 */
[----:B------:R-:W-:Y:S05]  /*01f0*/  @P0 EXIT ;  /* 0x000000000000094d */ /* 0x000fea0003800000 */
[----:B------:R-:W-:Y:S01]  /*0200*/  STG.E desc[UR4][R2.64], R9 ;  /* 0x0000000902007986 */ /* 0x000fe2000c101904 */
[----:B------:R-:W-:Y:S05]  /*0210*/  EXIT ;  /* 0x000000000000794d */ /* 0x000fea0003800000 */
.L_x_0:
[----:B------:R-:W-:-:S00]  /*0220*/  BRA `(.L_x_0) ;  /* 0xfffffffc00fc7947 */ /* 0x000fc0000383ffff */
[----:B------:R-:W-:-:S00]  /*0230*/  NOP ;  /* 0x0000000000007918 */ /* 0x000fc00000000000 */
        /* <DEDUP_REMOVED lines=12> */
.L_x_1:


//--------------------- .nv.shared.reserved.0     --------------------------
	.section	.nv.shared.reserved.0,"aw",@nobits
	.weak		__nv_reservedSMEM_offset_0_alias
	.size		__nv_reservedSMEM_offset_0_alias, 0, 64
	.other		__nv_reservedSMEM_offset_0_alias,@"STO_CUDA_RESERVED_SHARED STV_DEFAULT"
__nv_reservedSMEM_offset_0_alias:
	.zero		0
	.zero		64


//--------------------- .nv.constant0._Z23floyd_warshall_parallelPiii --------------------------
	.section	.nv.constant0._Z23floyd_warshall_parallelPiii,"a",@progbits
	.sectionflags	@""
	.align	4
.nv.constant0._Z23floyd_warshall_parallelPiii:
	.zero		912


//--------------------- SYMBOLS --------------------------

	.type		.nv.reservedSmem.offset0,@object
	.size		.nv.reservedSmem.offset0,0x4
